	.headerflags	@"EF_CUDA_TEXMODE_UNIFIED EF_CUDA_64BIT_ADDRESS EF_CUDA_ACCELERATORS EF_CUDA_SM90 EF_CUDA_VIRTUAL_SM(EF_CUDA_SM90)"
	.elftype	@"ET_EXEC"


//--------------------- .nv.info                  --------------------------
	.section	.nv.info,"",@"SHT_CUDA_INFO"
	.align	4


	//----- nvinfo : EIATTR_REGCOUNT
	.align		4
        /*0000*/ 	.byte	0x04, 0x2f
        /*0002*/ 	.short	(.L_1 - .L_0)
	.align		4
.L_0:
        /*0004*/ 	.word	index@(triton_poi_fused_convolution_relu_threshold_backward_1)
        /*0008*/ 	.word	0x00000010


	//----- nvinfo : EIATTR_MIN_STACK_SIZE
	.align		4
.L_1:
        /*000c*/ 	.byte	0x04, 0x12
        /*000e*/ 	.short	(.L_3 - .L_2)
	.align		4
.L_2:
        /*0010*/ 	.word	index@(triton_poi_fused_convolution_relu_threshold_backward_1)
        /*0014*/ 	.word	0x00000000


	//----- nvinfo : EIATTR_FRAME_SIZE
	.align		4
.L_3:
        /*0018*/ 	.byte	0x04, 0x11
        /*001a*/ 	.short	(.L_5 - .L_4)
	.align		4
.L_4:
        /*001c*/ 	.word	index@(triton_poi_fused_convolution_relu_threshold_backward_1)
        /*0020*/ 	.word	0x00000000


	//----- nvinfo : EIATTR_MIN_STACK_SIZE
	.align		4
.L_5:
        /*0024*/ 	.byte	0x04, 0x12
        /*0026*/ 	.short	(.L_7 - .L_6)
	.align		4
.L_6:
        /*0028*/ 	.word	index@(triton_poi_fused_convolution_relu_threshold_backward_1)
        /*002c*/ 	.word	0x00000000
.L_7:


//--------------------- .nv.info.triton_poi_fused_convolution_relu_threshold_backward_1 --------------------------
	.section	.nv.info.triton_poi_fused_convolution_relu_threshold_backward_1,"",@"SHT_CUDA_INFO"
	.sectionflags	@""
	.align	4


	//----- nvinfo : EIATTR_CUDA_API_VERSION
	.align		4
        /*0000*/ 	.byte	0x04, 0x37
        /*0002*/ 	.short	(.L_9 - .L_8)
.L_8:
        /*0004*/ 	.word	0x0000007c


	//----- nvinfo : EIATTR_KPARAM_INFO
	.align		4
.L_9:
        /*0008*/ 	.byte	0x04, 0x17
        /*000a*/ 	.short	(.L_11 - .L_10)
.L_10:
        /*000c*/ 	.word	0x00000000
        /*0010*/ 	.short	0x0004
        /*0012*/ 	.short	0x0020
        /*0014*/ 	.byte	0x00, 0xf0, 0x11, 0x00


	//----- nvinfo : EIATTR_KPARAM_INFO
	.align		4
.L_11:
        /*0018*/ 	.byte	0x04, 0x17
        /*001a*/ 	.short	(.L_13 - .L_12)
.L_12:
        /*001c*/ 	.word	0x00000000
        /*0020*/ 	.short	0x0003
        /*0022*/ 	.short	0x0018
        /*0024*/ 	.byte	0x00, 0xf4, 0x21, 0x00


	//----- nvinfo : EIATTR_KPARAM_INFO
	.align		4
.L_13:
        /*0028*/ 	.byte	0x04, 0x17
        /*002a*/ 	.short	(.L_15 - .L_14)
.L_14:
        /*002c*/ 	.word	0x00000000
        /*0030*/ 	.short	0x0002
        /*0032*/ 	.short	0x0010
        /*0034*/ 	.byte	0x00, 0xf4, 0x21, 0x00


	//----- nvinfo : EIATTR_KPARAM_INFO
	.align		4
.L_15:
        /*0038*/ 	.byte	0x04, 0x17
        /*003a*/ 	.short	(.L_17 - .L_16)
.L_16:
        /*003c*/ 	.word	0x00000000
        /*0040*/ 	.short	0x0001
        /*0042*/ 	.short	0x0008
        /*0044*/ 	.byte	0x00, 0xf4, 0x21, 0x00


	//----- nvinfo : EIATTR_KPARAM_INFO
	.align		4
.L_17:
        /*0048*/ 	.byte	0x04, 0x17
        /*004a*/ 	.short	(.L_19 - .L_18)
.L_18:
        /*004c*/ 	.word	0x00000000
        /*0050*/ 	.short	0x0000
        /*0052*/ 	.short	0x0000
        /*0054*/ 	.byte	0x00, 0xf4, 0x21, 0x00


	//----- nvinfo : EIATTR_SPARSE_MMA_MASK
	.align		4
.L_19:
        /*0058*/ 	.byte	0x03, 0x50
        /*005a*/ 	.short	0x0000


	//----- nvinfo : EIATTR_MAXREG_COUNT
	.align		4
        /*005c*/ 	.byte	0x03, 0x1b
        /*005e*/ 	.short	0x00ff


	//----- nvinfo : EIATTR_EXIT_INSTR_OFFSETS
	.align		4
        /*0060*/ 	.byte	0x04, 0x1c
        /*0062*/ 	.short	(.L_21 - .L_20)


	//   ....[0]....
.L_20:
        /*0064*/ 	.word	0x000002a0


	//   ....[1]....
        /*0068*/ 	.word	0x000002c0


	//----- nvinfo : EIATTR_REQNTID
	.align		4
.L_21:
        /*006c*/ 	.byte	0x04, 0x10
        /*006e*/ 	.short	(.L_23 - .L_22)
.L_22:
        /*0070*/ 	.word	0x00000020
        /*0074*/ 	.word	0x00000001
        /*0078*/ 	.word	0x00000001


	//----- nvinfo : EIATTR_CBANK_PARAM_SIZE
	.align		4
.L_23:
        /*007c*/ 	.byte	0x03, 0x19
        /*007e*/ 	.short	0x0024


	//----- nvinfo : EIATTR_PARAM_CBANK
	.align		4
        /*0080*/ 	.byte	0x04, 0x0a
        /*0082*/ 	.short	(.L_25 - .L_24)
	.align		4
.L_24:
        /*0084*/ 	.word	index@(.nv.constant0.triton_poi_fused_convolution_relu_threshold_backward_1)
        /*0088*/ 	.short	0x0210
        /*008a*/ 	.short	0x0024


	//----- nvinfo : EIATTR_SW_WAR
	.align		4
.L_25:
        /*008c*/ 	.byte	0x04, 0x36
        /*008e*/ 	.short	(.L_27 - .L_26)
.L_26:
        /*0090*/ 	.word	0x00000008
.L_27:


//--------------------- .nv.callgraph             --------------------------
	.section	.nv.callgraph,"",@"SHT_CUDA_CALLGRAPH"
	.align	4
	.sectionentsize	8
	.align		4
        /*0000*/ 	.word	0x00000000
	.align		4
        /*0004*/ 	.word	0xffffffff
	.align		4
        /*0008*/ 	.word	0x00000000
	.align		4
        /*000c*/ 	.word	0xfffffffe
	.align		4
        /*0010*/ 	.word	0x00000000
	.align		4
        /*0014*/ 	.word	0xfffffffd
	.align		4
        /*0018*/ 	.word	0x00000000
	.align		4
        /*001c*/ 	.word	0xfffffffc


//--------------------- .text.triton_poi_fused_convolution_relu_threshold_backward_1 --------------------------
	.section	.text.triton_poi_fused_convolution_relu_threshold_backward_1,"ax",@progbits
	.align	128
        .global         triton_poi_fused_convolution_relu_threshold_backward_1
        .type           triton_poi_fused_convolution_relu_threshold_backward_1,@function
        .size           triton_poi_fused_convolution_relu_threshold_backward_1,(.L_x_1 - triton_poi_fused_convolution_relu_threshold_backward_1)
        .other          triton_poi_fused_convolution_relu_threshold_backward_1,@"STO_CUDA_ENTRY STV_DEFAULT"
triton_poi_fused_convolution_relu_threshold_backward_1:
.text.triton_poi_fused_convolution_relu_threshold_backward_1:
[----:B------:R-:W0:Y:S02]  /*0000*/  LDC R1, c[0x0][0x28] ;  /* 0x00000a00ff017b82 */ /* 0x000e240000000800 */
[----:B------:R-:W1:Y:S01]  /*0010*/  S2R R0, SR_TID.X ;  /* 0x0000000000007919 */ /* 0x000e620000002100 */
[----:B------:R-:W2:Y:S01]  /*0020*/  LDC.64 R4, c[0x0][0x218] ;  /* 0x00008600ff047b82 */ /* 0x000ea20000000a00 */
[----:B------:R-:W-:Y:S01]  /*0030*/  CS2R R10, SRZ ;  /* 0x00000000000a7805 */ /* 0x000fe2000001ff00 */
[----:B------:R-:W-:Y:S01]  /*0040*/  IMAD.MOV.U32 R13, RZ, RZ, RZ ;  /* 0x000000ffff0d7224 */ /* 0x000fe200078e00ff */
[----:B------:R-:W3:Y:S01]  /*0050*/  S2R R9, SR_CTAID.X ;  /* 0x0000000000097919 */ /* 0x000ee20000002500 */
[----:B------:R-:W-:Y:S01]  /*0060*/  ULDC.64 UR4, c[0x0][0x208] ;  /* 0x0000820000047ab9 */ /* 0x000fe20000000a00 */
[----:B------:R-:W-:Y:S01]  /*0070*/  ULDC.64 UR6, c[0x0][0x228] ;  /* 0x00008a0000067ab9 */ /* 0x000fe20000000a00 */
[----:B-1----:R-:W-:Y:S01]  /*0080*/  IMAD.SHL.U32 R0, R0, 0x2, RZ ;  /* 0x0000000200007824 */ /* 0x002fe200078e00ff */
[----:B---3--:R-:W-:-:S04]  /*0090*/  SHF.R.S32.HI R2, RZ, 0x19, R9 ;  /* 0x00000019ff027819 */ /* 0x008fc80000011409 */
[----:B------:R-:W-:Y:S02]  /*00a0*/  LOP3.LUT R0, R0, 0x3e, RZ, 0xc0, !PT ;  /* 0x0000003e00007812 */ /* 0x000fe400078ec0ff */
[----:B------:R-:W-:-:S03]  /*00b0*/  SGXT R2, R2, 0x1 ;  /* 0x000000010202781a */ /* 0x000fc60000000200 */
[----:B------:R-:W-:-:S05]  /*00c0*/  IMAD R9, R9, 0x40, R0 ;  /* 0x0000004009097824 */ /* 0x000fca00078e0200 */
[----:B------:R-:W-:Y:S02]  /*00d0*/  LEA.HI R0, R2, R9, RZ, 0x2 ;  /* 0x0000000902007211 */ /* 0x000fe400078f10ff */
[----:B------:R-:W1:Y:S01]  /*00e0*/  LDC.64 R2, c[0x0][0x210] ;  /* 0x00008400ff027b82 */ /* 0x000e620000000a00 */
[----:B------:R-:W-:Y:S02]  /*00f0*/  ISETP.GE.AND P0, PT, R9, 0x40, PT ;  /* 0x000000400900780c */ /* 0x000fe40003f06270 */
[----:B------:R-:W-:-:S04]  /*0100*/  SHF.R.S32.HI R0, RZ, 0x2, R0 ;  /* 0x00000002ff007819 */ /* 0x000fc80000011400 */
[----:B------:R-:W-:-:S04]  /*0110*/  LEA.HI R6, R0, R0, RZ, 0x2 ;  /* 0x0000000000067211 */ /* 0x000fc800078f10ff */
[----:B------:R-:W-:-:S05]  /*0120*/  LOP3.LUT R7, R6, 0xfffffffc, RZ, 0xc0, !PT ;  /* 0xfffffffc06077812 */ /* 0x000fca00078ec0ff */
[----:B------:R-:W-:Y:S02]  /*0130*/  IMAD.IADD R7, R0, 0x1, -R7 ;  /* 0x0000000100077824 */ /* 0x000fe400078e0a07 */
[----:B------:R-:W-:Y:S02]  /*0140*/  IMAD.MOV.U32 R0, RZ, RZ, RZ ;  /* 0x000000ffff007224 */ /* 0x000fe400078e00ff */
[----:B--2---:R-:W-:Y:S02]  /*0150*/  IMAD.WIDE R4, R7, 0x4, R4 ;  /* 0x0000000407047825 */ /* 0x004fe400078e0204 */
[----:B------:R-:W2:Y:S02]  /*0160*/  LDC.64 R6, c[0x0][0x220] ;  /* 0x00008800ff067b82 */ /* 0x000ea40000000a00 */
[C---:B-1----:R-:W-:Y:S01]  /*0170*/  IMAD.WIDE R2, R9.reuse, 0x4, R2 ;  /* 0x0000000409027825 */ /* 0x042fe200078e0202 */
[----:B------:R-:W3:Y:S04]  /*0180*/  @!P0 LDG.E.EL R13, desc[UR4][R4.64] ;  /* 0x00000004040d8981 */ /* 0x000ee8000c2e1900 */
[----:B------:R2:W3:Y:S04]  /*0190*/  @!P0 LDG.E.64 R10, desc[UR4][R2.64] ;  /* 0x00000004020a8981 */ /* 0x0004e8000c1e1b00 */
[----:B------:R-:W4:Y:S01]  /*01a0*/  @!P0 LDG.E.EL R0, desc[UR4][R4.64] ;  /* 0x0000000404008981 */ /* 0x000f22000c2e1900 */
[----:B--2---:R-:W-:Y:S01]  /*01b0*/  IMAD.WIDE R2, R9, 0x4, R6 ;  /* 0x0000000409027825 */ /* 0x004fe200078e0206 */
[----:B---3--:R-:W-:-:S03]  /*01c0*/  FSETP.GEU.AND P2, PT, R10, -R13, PT ;  /* 0x8000000d0a00720b */ /* 0x008fc60003f4e000 */
[----:B------:R-:W-:Y:S01]  /*01d0*/  FADD R10, R13, R10 ;  /* 0x0000000a0d0a7221 */ /* 0x000fe20000000000 */
[----:B----4-:R-:W-:Y:S01]  /*01e0*/  FADD R8, R0, R11 ;  /* 0x0000000b00087221 */ /* 0x010fe20000000000 */
[----:B------:R-:W-:-:S03]  /*01f0*/  FSETP.GEU.AND P1, PT, R11, -R0, PT ;  /* 0x800000000b00720b */ /* 0x000fc60003f2e000 */
[----:B------:R-:W-:Y:S02]  /*0200*/  FSEL R10, R10, RZ, P2 ;  /* 0x000000ff0a0a7208 */ /* 0x000fe40001000000 */
[----:B------:R-:W-:Y:S02]  /*0210*/  FSEL R11, R8, RZ, P1 ;  /* 0x000000ff080b7208 */ /* 0x000fe40000800000 */
[----:B------:R-:W-:Y:S02]  /*0220*/  FSETP.GTU.AND P3, PT, R10, RZ, PT ;  /* 0x000000ff0a00720b */ /* 0x000fe40003f6c000 */
[----:B------:R-:W-:Y:S02]  /*0230*/  FSETP.GTU.AND P2, PT, R11, RZ, PT ;  /* 0x000000ff0b00720b */ /* 0x000fe40003f4c000 */
[----:B------:R-:W-:Y:S02]  /*0240*/  IADD3 R4, P1, R9, UR6, RZ ;  /* 0x0000000609047c10 */ /* 0x000fe4000ff3e0ff */
[----:B------:R-:W-:-:S02]  /*0250*/  SEL R0, RZ, 0x1, P3 ;  /* 0x00000001ff007807 */ /* 0x000fc40001800000 */
[----:B------:R-:W-:Y:S01]  /*0260*/  SEL R7, RZ, 0x100, P2 ;  /* 0x00000100ff077807 */ /* 0x000fe20001000000 */
[----:B------:R1:W-:Y:S01]  /*0270*/  @!P0 STG.E.64 desc[UR4][R2.64], R10 ;  /* 0x0000000a02008986 */ /* 0x0003e2000c101b04 */
[----:B------:R-:W-:-:S03]  /*0280*/  LEA.HI.X.SX32 R5, R9, UR7, 0x1, P1 ;  /* 0x0000000709057c11 */ /* 0x000fc600088f0eff */
[----:B------:R-:W-:Y:S01]  /*0290*/  IMAD.IADD R7, R0, 0x1, R7 ;  /* 0x0000000100077824 */ /* 0x000fe200078e0207 */
[----:B------:R-:W-:Y:S06]  /*02a0*/  @P0 EXIT ;  /* 0x000000000000094d */ /* 0x000fec0003800000 */
[----:B------:R-:W-:Y:S01]  /*02b0*/  STG.E.U16 desc[UR4][R4.64], R7 ;  /* 0x0000000704007986 */ /* 0x000fe2000c101504 */
[----:B------:R-:W-:Y:S05]  /*02c0*/  EXIT ;  /* 0x000000000000794d */ /* 0x000fea0003800000 */
.L_x_0:
[----:B------:R-:W-:-:S00]  /*02d0*/  BRA `(.L_x_0) ;  /* 0xfffffffc00fc7947 */ /* 0x000fc0000383ffff */
[----:B------:R-:W-:-:S00]  /*02e0*/  NOP ;  /* 0x0000000000007918 */ /* 0x000fc00000000000 */
        /* <DEDUP_REMOVED lines=9> */
.L_x_1:


//--------------------- .nv.constant0.triton_poi_fused_convolution_relu_threshold_backward_1 --------------------------
	.section	.nv.constant0.triton_poi_fused_convolution_relu_threshold_backward_1,"a",@progbits
	.sectionflags	@""
	.align	4
.nv.constant0.triton_poi_fused_convolution_relu_threshold_backward_1:
	.zero		564
